//
// Generated by NVIDIA NVVM Compiler
//
// Compiler Build ID: CL-36424714
// Cuda compilation tools, release 13.0, V13.0.88
// Based on NVVM 20.0.0
//

.version 9.0
.target sm_100
.address_size 64

	// .globl	_Z15vectorAddKernelPiPKiS1_

.visible .entry _Z15vectorAddKernelPiPKiS1_(
	.param .u64 .ptr .align 1 _Z15vectorAddKernelPiPKiS1__param_0,
	.param .u64 .ptr .align 1 _Z15vectorAddKernelPiPKiS1__param_1,
	.param .u64 .ptr .align 1 _Z15vectorAddKernelPiPKiS1__param_2
)
{
	.reg .pred 	%p<3>;
	.reg .b32 	%r<13>;
	.reg .b64 	%rd<11>;

	ld.param.u64 	%rd4, [_Z15vectorAddKernelPiPKiS1__param_0];
	ld.param.u64 	%rd5, [_Z15vectorAddKernelPiPKiS1__param_1];
	ld.param.u64 	%rd6, [_Z15vectorAddKernelPiPKiS1__param_2];
	mov.u32 	%r6, %tid.x;
	mov.u32 	%r7, %ctaid.x;
	mov.u32 	%r1, %ntid.x;
	mad.lo.s32 	%r12, %r7, %r1, %r6;
	setp.gt.s32 	%p1, %r12, 204799;
	@%p1 bra 	$L__BB0_3;
	mov.u32 	%r8, %nctaid.x;
	mul.lo.s32 	%r3, %r1, %r8;
	cvta.to.global.u64 	%rd1, %rd5;
	cvta.to.global.u64 	%rd2, %rd6;
	cvta.to.global.u64 	%rd3, %rd4;
$L__BB0_2:
	mul.wide.s32 	%rd7, %r12, 4;
	add.s64 	%rd8, %rd1, %rd7;
	ld.global.u32 	%r9, [%rd8];
	add.s64 	%rd9, %rd2, %rd7;
	ld.global.u32 	%r10, [%rd9];
	add.s32 	%r11, %r10, %r9;
	add.s64 	%rd10, %rd3, %rd7;
	st.global.u32 	[%rd10], %r11;
	add.s32 	%r12, %r12, %r3;
	setp.lt.s32 	%p2, %r12, 204800;
	@%p2 bra 	$L__BB0_2;
$L__BB0_3:
	ret;

}


// ===== COMPILED SASS (sm_100) =====

	.target	sm_100

	.elftype	@"ET_EXEC"


//--------------------- .note.nv.tkinfo           --------------------------
	.section	.note.nv.tkinfo,"",@"SHT_NOTE"
	.sectionflags	@"SHF_NOTE_NV_TKINFO"
	.tkinfo
        /*0018*/ 	.word	0x00000002
        /*0030*/ 	.string	""
        /*0030*/ 	.string	"ptxas"
        /*0030*/ 	.string	"Cuda compilation tools, release 13.0, V13.0.88"
        /*0030*/ 	.string	"Build cuda_13.0.r13.0/compiler.36424714_0"
        /*0030*/ 	.string	"-arch sm_100 -m 64 "



//--------------------- .note.nv.cuinfo           --------------------------
	.section	.note.nv.cuinfo,"",@"SHT_NOTE"
	.sectionflags	@"SHF_NOTE_NV_CUINFO"
        /*0018*/ 	.short	0x0002
        /*001a*/ 	.short	0x0064
        /*001c*/ 	.short	0x0082
	.zero		2


//--------------------- .nv.info                  --------------------------
	.section	.nv.info,"",@"SHT_CUDA_INFO"
	.align	4


	//----- nvinfo : EIATTR_REGCOUNT
	.align		4
        /*0000*/ 	.byte	0x04, 0x2f
        /*0002*/ 	.short	(.L_1 - .L_0)
	.align		4
.L_0:
        /*0004*/ 	.word	index@(_Z15vectorAddKernelPiPKiS1_)
        /*0008*/ 	.word	0x00000014


	//----- nvinfo : EIATTR_FRAME_SIZE
	.align		4
.L_1:
        /*000c*/ 	.byte	0x04, 0x11
        /*000e*/ 	.short	(.L_3 - .L_2)
	.align		4
.L_2:
        /*0010*/ 	.word	index@(_Z15vectorAddKernelPiPKiS1_)
        /*0014*/ 	.word	0x00000000


	//----- nvinfo : EIATTR_MIN_STACK_SIZE
	.align		4
.L_3:
        /*0018*/ 	.byte	0x04, 0x12
        /*001a*/ 	.short	(.L_5 - .L_4)
	.align		4
.L_4:
        /*001c*/ 	.word	index@(_Z15vectorAddKernelPiPKiS1_)
        /*0020*/ 	.word	0x00000000
.L_5:


//--------------------- .nv.compat                --------------------------
	.section	.nv.compat,"",@"SHT_CUDA_COMPAT_INFO"
	.align	4
        /*0000*/ 	.byte	0x02, 0x09, 0x00, 0x00, 0x02, 0x02, 0x01, 0x00, 0x02, 0x05, 0x05, 0x00, 0x03, 0x07, 0x01, 0x01
        /*0010*/ 	.byte	0x02, 0x03, 0x00, 0x00, 0x02, 0x06, 0x01, 0x00, 0x04, 0x0b, 0x08, 0x00, 0x09, 0x00, 0x00, 0x00
        /*0020*/ 	.byte	0x00, 0x00, 0x00, 0x00


//--------------------- .nv.info._Z15vectorAddKernelPiPKiS1_ --------------------------
	.section	.nv.info._Z15vectorAddKernelPiPKiS1_,"",@"SHT_CUDA_INFO"
	.sectionflags	@""
	.align	4


	//----- nvinfo : EIATTR_CUDA_API_VERSION
	.align		4
        /*0000*/ 	.byte	0x04, 0x37
        /*0002*/ 	.short	(.L_7 - .L_6)
.L_6:
        /*0004*/ 	.word	0x00000082


	//----- nvinfo : EIATTR_KPARAM_INFO
	.align		4
.L_7:
        /*0008*/ 	.byte	0x04, 0x17
        /*000a*/ 	.short	(.L_9 - .L_8)
.L_8:
        /*000c*/ 	.word	0x00000000
        /*0010*/ 	.short	0x0002
        /*0012*/ 	.short	0x0010
        /*0014*/ 	.byte	0x00, 0xf5, 0x21, 0x00


	//----- nvinfo : EIATTR_KPARAM_INFO
	.align		4
.L_9:
        /*0018*/ 	.byte	0x04, 0x17
        /*001a*/ 	.short	(.L_11 - .L_10)
.L_10:
        /*001c*/ 	.word	0x00000000
        /*0020*/ 	.short	0x0001
        /*0022*/ 	.short	0x0008
        /*0024*/ 	.byte	0x00, 0xf5, 0x21, 0x00


	//----- nvinfo : EIATTR_KPARAM_INFO
	.align		4
.L_11:
        /*0028*/ 	.byte	0x04, 0x17
        /*002a*/ 	.short	(.L_13 - .L_12)
.L_12:
        /*002c*/ 	.word	0x00000000
        /*0030*/ 	.short	0x0000
        /*0032*/ 	.short	0x0000
        /*0034*/ 	.byte	0x00, 0xf5, 0x21, 0x00


	//----- nvinfo : EIATTR_SPARSE_MMA_MASK
	.align		4
.L_13:
        /*0038*/ 	.byte	0x03, 0x50
        /*003a*/ 	.short	0x0000


	//----- nvinfo : EIATTR_MAXREG_COUNT
	.align		4
        /*003c*/ 	.byte	0x03, 0x1b
        /*003e*/ 	.short	0x00ff


	//----- nvinfo : EIATTR_MERCURY_ISA_VERSION
	.align		4
        /*0040*/ 	.byte	0x03, 0x5f
        /*0042*/ 	.short	0x0101


	//----- nvinfo : EIATTR_VRC_CTA_INIT_COUNT
	.align		4
        /*0044*/ 	.byte	0x02, 0x4a
	.zero		1
	.zero		1


	//----- nvinfo : EIATTR_EXIT_INSTR_OFFSETS
	.align		4
        /*0048*/ 	.byte	0x04, 0x1c
        /*004a*/ 	.short	(.L_15 - .L_14)


	//   ....[0]....
.L_14:
        /*004c*/ 	.word	0x00000060


	//   ....[1]....
        /*0050*/ 	.word	0x00000170


	//----- nvinfo : EIATTR_CRS_STACK_SIZE
	.align		4
.L_15:
        /*0054*/ 	.byte	0x04, 0x1e
        /*0056*/ 	.short	(.L_17 - .L_16)
.L_16:
        /*0058*/ 	.word	0x00000000


	//----- nvinfo : EIATTR_CBANK_PARAM_SIZE
	.align		4
.L_17:
        /*005c*/ 	.byte	0x03, 0x19
        /*005e*/ 	.short	0x0018


	//----- nvinfo : EIATTR_PARAM_CBANK
	.align		4
        /*0060*/ 	.byte	0x04, 0x0a
        /*0062*/ 	.short	(.L_19 - .L_18)
	.align		4
.L_18:
        /*0064*/ 	.word	index@(.nv.constant0._Z15vectorAddKernelPiPKiS1_)
        /*0068*/ 	.short	0x0380
        /*006a*/ 	.short	0x0018


	//----- nvinfo : EIATTR_SW_WAR
	.align		4
.L_19:
        /*006c*/ 	.byte	0x04, 0x36
        /*006e*/ 	.short	(.L_21 - .L_20)
.L_20:
        /*0070*/ 	.word	0x00000008
.L_21:


//--------------------- .nv.callgraph             --------------------------
	.section	.nv.callgraph,"",@"SHT_CUDA_CALLGRAPH"
	.align	4
	.sectionentsize	8
	.align		4
        /*0000*/ 	.word	0x00000000
	.align		4
        /*0004*/ 	.word	0xffffffff
	.align		4
        /*0008*/ 	.word	0x00000000
	.align		4
        /*000c*/ 	.word	0xfffffffe
	.align		4
        /*0010*/ 	.word	0x00000000
	.align		4
        /*0014*/ 	.word	0xfffffffd
	.align		4
        /*0018*/ 	.word	0x00000000
	.align		4
        /*001c*/ 	.word	0xfffffffc


//--------------------- .text._Z15vectorAddKernelPiPKiS1_ --------------------------
	.section	.text._Z15vectorAddKernelPiPKiS1_,"ax",@progbits
	.align	128
        .global         _Z15vectorAddKernelPiPKiS1_
        .type           _Z15vectorAddKernelPiPKiS1_,@function
        .size           _Z15vectorAddKernelPiPKiS1_,(.L_x_2 - _Z15vectorAddKernelPiPKiS1_)
        .other          _Z15vectorAddKernelPiPKiS1_,@"STO_CUDA_ENTRY STV_DEFAULT"
_Z15vectorAddKernelPiPKiS1_:
.text._Z15vectorAddKernelPiPKiS1_:
[----:B------:R-:W-:Y:S01]  /*0000*/  LDC R1, c[0x0][0x37c] ;  /* 0x0000df00ff017b82 */ /* 0x000fe20000000800 */
[----:B------:R-:W0:Y:S07]  /*0010*/  S2R R0, SR_TID.X ;  /* 0x0000000000007919 */ /* 0x000e2e0000002100 */
[----:B------:R-:W0:Y:S08]  /*0020*/  S2UR UR4, SR_CTAID.X ;  /* 0x00000000000479c3 */ /* 0x000e300000002500 */
[----:B------:R-:W0:Y:S02]  /*0030*/  LDC R15, c[0x0][0x360] ;  /* 0x0000d800ff0f7b82 */ /* 0x000e240000000800 */
[----:B0-----:R-:W-:-:S05]  /*0040*/  IMAD R0, R15, UR4, R0 ;  /* 0x000000040f007c24 */ /* 0x001fca000f8e0200 */
[----:B------:R-:W-:-:S13]  /*0050*/  ISETP.GT.AND P0, PT, R0, 0x31fff, PT ;  /* 0x00031fff0000780c */ /* 0x000fda0003f04270 */
[----:B------:R-:W-:Y:S05]  /*0060*/  @P0 EXIT ;  /* 0x000000000000094d */ /* 0x000fea0003800000 */
[----:B------:R-:W0:Y:S01]  /*0070*/  LDC.64 R10, c[0x0][0x390] ;  /* 0x0000e400ff0a7b82 */ /* 0x000e220000000a00 */
[----:B------:R-:W1:Y:S01]  /*0080*/  LDCU UR4, c[0x0][0x370] ;  /* 0x00006e00ff0477ac */ /* 0x000e620008000800 */
[----:B------:R-:W2:Y:S06]  /*0090*/  LDCU.64 UR6, c[0x0][0x358] ;  /* 0x00006b00ff0677ac */ /* 0x000eac0008000a00 */
[----:B------:R-:W3:Y:S08]  /*00a0*/  LDC.64 R12, c[0x0][0x380] ;  /* 0x0000e000ff0c7b82 */ /* 0x000ef00000000a00 */
[----:B------:R-:W4:Y:S01]  /*00b0*/  LDC.64 R8, c[0x0][0x388] ;  /* 0x0000e200ff087b82 */ /* 0x000f220000000a00 */
[----:B-1----:R-:W-:-:S07]  /*00c0*/  IMAD R15, R15, UR4, RZ ;  /* 0x000000040f0f7c24 */ /* 0x002fce000f8e02ff */
.L_x_0:
[----:B----4-:R-:W-:-:S04]  /*00d0*/  IMAD.WIDE R2, R0, 0x4, R8 ;  /* 0x0000000400027825 */ /* 0x010fc800078e0208 */
[C---:B0-----:R-:W-:Y:S02]  /*00e0*/  IMAD.WIDE R4, R0.reuse, 0x4, R10 ;  /* 0x0000000400047825 */ /* 0x041fe400078e020a */
[----:B--2---:R-:W2:Y:S04]  /*00f0*/  LDG.E R2, desc[UR6][R2.64] ;  /* 0x0000000602027981 */ /* 0x004ea8000c1e1900 */
[----:B------:R-:W2:Y:S01]  /*0100*/  LDG.E R5, desc[UR6][R4.64] ;  /* 0x0000000604057981 */ /* 0x000ea2000c1e1900 */
[----:B-1-3--:R-:W-:Y:S01]  /*0110*/  IMAD.WIDE R6, R0, 0x4, R12 ;  /* 0x0000000400067825 */ /* 0x00afe200078e020c */
[----:B------:R-:W-:-:S04]  /*0120*/  IADD3 R0, PT, PT, R15, R0, RZ ;  /* 0x000000000f007210 */ /* 0x000fc80007ffe0ff */
[----:B------:R-:W-:Y:S02]  /*0130*/  ISETP.GE.AND P0, PT, R0, 0x32000, PT ;  /* 0x000320000000780c */ /* 0x000fe40003f06270 */
[----:B--2---:R-:W-:-:S05]  /*0140*/  IADD3 R17, PT, PT, R2, R5, RZ ;  /* 0x0000000502117210 */ /* 0x004fca0007ffe0ff */
[----:B------:R1:W-:Y:S06]  /*0150*/  STG.E desc[UR6][R6.64], R17 ;  /* 0x0000001106007986 */ /* 0x0003ec000c101906 */
[----:B------:R-:W-:Y:S05]  /*0160*/  @!P0 BRA `(.L_x_0) ;  /* 0xfffffffc00d88947 */ /* 0x000fea000383ffff */
[----:B------:R-:W-:Y:S05]  /*0170*/  EXIT ;  /* 0x000000000000794d */ /* 0x000fea0003800000 */
.L_x_1:
[----:B------:R-:W-:-:S00]  /*0180*/  BRA `(.L_x_1) ;  /* 0xfffffffc00fc7947 */ /* 0x000fc0000383ffff */
[----:B------:R-:W-:-:S00]  /*0190*/  NOP ;  /* 0x0000000000007918 */ /* 0x000fc00000000000 */
        /* <DEDUP_REMOVED lines=14> */
.L_x_2:


//--------------------- .nv.shared.reserved.0     --------------------------
	.section	.nv.shared.reserved.0,"aw",@nobits
	.weak		__nv_reservedSMEM_offset_0_alias
	.size		__nv_reservedSMEM_offset_0_alias, 0, 64
	.other		__nv_reservedSMEM_offset_0_alias,@"STO_CUDA_RESERVED_SHARED STV_DEFAULT"
__nv_reservedSMEM_offset_0_alias:
	.zero		0
	.zero		64


//--------------------- .nv.constant0._Z15vectorAddKernelPiPKiS1_ --------------------------
	.section	.nv.constant0._Z15vectorAddKernelPiPKiS1_,"a",@progbits
	.sectionflags	@""
	.align	4
.nv.constant0._Z15vectorAddKernelPiPKiS1_:
	.zero		920


//--------------------- SYMBOLS --------------------------

	.type		.nv.reservedSmem.offset0,@object
	.size		.nv.reservedSmem.offset0,0x4
